//
// Generated by NVIDIA NVVM Compiler
//
// Compiler Build ID: CL-36424714
// Cuda compilation tools, release 13.0, V13.0.88
// Based on NVVM 20.0.0
//

.version 9.0
.target sm_100
.address_size 64

	// .globl	_Z6kernelm
.extern .func  (.param .b32 func_retval0) vprintf
(
	.param .b64 vprintf_param_0,
	.param .b64 vprintf_param_1
)
;
.global .align 8 .b8 valid_loot_seeds[544] = {55, 243, 70, 200, 101, 4, 0, 0, 28, 238, 98, 31, 171, 6, 0, 0, 168, 205, 183, 188, 216, 12, 0, 0, 147, 75, 39, 176, 81, 15, 0, 0, 48, 199, 183, 85, 132, 20, 0, 0, 252, 63, 125, 66, 73, 23, 0, 0, 106, 181, 62, 7, 100, 25, 0, 0, 116, 99, 83, 5, 45, 26, 0, 0, 18, 241, 163, 181, 111, 33, 0, 0, 155, 248, 242, 210, 97, 45, 0, 0, 234, 172, 109, 5, 227, 49, 0, 0, 209, 44, 93, 169, 83, 61, 0, 0, 113, 72, 157, 8, 175, 62, 0, 0, 51, 71, 227, 202, 87, 72, 0, 0, 231, 132, 170, 19, 46, 76, 0, 0, 28, 246, 249, 199, 64, 76, 0, 0, 95, 182, 188, 238, 142, 76, 0, 0, 57, 128, 164, 94, 148, 82, 0, 0, 230, 222, 201, 234, 22, 83, 0, 0, 215, 131, 105, 99, 49, 84, 0, 0, 176, 152, 46, 253, 55, 86, 0, 0, 242, 115, 194, 114, 47, 88, 0, 0, 56, 213, 121, 30, 2, 92, 0, 0, 214, 144, 169, 161, 18, 92, 0, 0, 98, 149, 209, 209, 235, 96, 0, 0, 94, 222, 144, 177, 62, 97, 0, 0, 8, 24, 62, 224, 165, 97, 0, 0, 175, 36, 97, 164, 107, 101, 0, 0, 77, 25, 221, 203, 205, 104, 0, 0, 55, 20, 60, 255, 181, 105, 0, 0, 130, 32, 244, 240, 93, 107, 0, 0, 168, 163, 36, 122, 107, 107, 0, 0, 180, 0, 201, 200, 143, 111, 0, 0, 235, 24, 216, 53, 144, 112, 0, 0, 254, 57, 146, 77, 189, 114, 0, 0, 228, 53, 64, 91, 53, 117, 0, 0, 85, 102, 186, 33, 59, 117, 0, 0, 62, 177, 97, 131, 189, 118, 0, 0, 104, 230, 200, 114, 190, 127, 0, 0, 124, 213, 145, 232, 14, 130, 0, 0, 18, 217, 208, 74, 118, 138, 0, 0, 88, 119, 209, 185, 176, 140, 0, 0, 49, 182, 196, 53, 216, 143, 0, 0, 73, 219, 84, 50, 2, 150, 0, 0, 195, 236, 105, 28, 243, 161, 0, 0, 28, 212, 123, 190, 47, 167, 0, 0, 150, 192, 75, 184, 106, 169, 0, 0, 9, 189, 23, 148, 37, 170, 0, 0, 221, 10, 86, 69, 3, 171, 0, 0, 198, 107, 75, 165, 251, 178, 0, 0, 166, 55, 171, 237, 147, 183, 0, 0, 23, 128, 166, 10, 15, 186, 0, 0, 79, 123, 103, 213, 107, 189, 0, 0, 226, 152, 211, 23, 58, 190, 0, 0, 194, 227, 89, 254, 66, 192, 0, 0, 97, 236, 162, 201, 112, 196, 0, 0, 89, 101, 72, 150, 73, 205, 0, 0, 13, 203, 103, 194, 50, 206, 0, 0, 4, 115, 15, 53, 217, 212, 0, 0, 169, 195, 251, 26, 30, 216, 0, 0, 44, 90, 48, 169, 91, 216, 0, 0, 10, 183, 37, 5, 234, 230, 0, 0, 48, 248, 196, 92, 107, 232, 0, 0, 73, 135, 236, 255, 133, 235, 0, 0, 225, 75, 86, 72, 227, 237, 0, 0, 117, 195, 149, 10, 64, 245, 0, 0, 15, 35, 113, 207, 238, 247, 0, 0, 51, 201, 12, 205, 25, 255};
.global .attribute(.managed) .align 8 .u64 seedsChecked;
.global .align 1 .b8 $str[5] = {37, 108, 105, 10};

.visible .entry _Z6kernelm(
	.param .u64 _Z6kernelm_param_0
)
{
	.local .align 8 .b8 	__local_depot0[8];
	.reg .b64 	%SP;
	.reg .b64 	%SPL;
	.reg .pred 	%p<2>;
	.reg .b32 	%r<39>;
	.reg .b64 	%rd<86>;

	mov.u64 	%SPL, __local_depot0;
	cvta.local.u64 	%SP, %SPL;
	ld.param.u64 	%rd2, [_Z6kernelm_param_0];
	mov.u32 	%r1, %ntid.x;
	mov.u32 	%r2, %ctaid.x;
	mov.u32 	%r3, %tid.x;
	mad.lo.s32 	%r4, %r1, %r2, %r3;
	cvt.u64.u32 	%rd3, %r4;
	add.s64 	%rd4, %rd2, %rd3;
	xor.b64  	%rd5, %rd4, 25214903917;
	mad.lo.s64 	%rd6, %rd5, 1652483943104512, 720896;
	and.b64  	%rd7, %rd6, -4294967296;
	mad.lo.s64 	%rd8, %rd5, -4962768464777773056, 18177323374870528;
	shr.s64 	%rd9, %rd8, 32;
	add.s64 	%rd1, %rd7, %rd9;
	xor.b64  	%rd10, %rd1, 7640891576956012809;
	shr.u64 	%rd11, %rd10, 30;
	xor.b64  	%rd12, %rd11, %rd10;
	mul.lo.s64 	%rd13, %rd12, -4658895280553007687;
	shr.u64 	%rd14, %rd13, 27;
	xor.b64  	%rd15, %rd14, %rd13;
	mul.lo.s64 	%rd16, %rd15, -7723592293110705685;
	shr.u64 	%rd17, %rd16, 31;
	xor.b64  	%rd18, %rd17, %rd16;
	add.s64 	%rd19, %rd10, -7046029254386353131;
	shr.u64 	%rd20, %rd19, 30;
	xor.b64  	%rd21, %rd20, %rd19;
	mul.lo.s64 	%rd22, %rd21, -4658895280553007687;
	shr.u64 	%rd23, %rd22, 27;
	xor.b64  	%rd24, %rd23, %rd22;
	mul.lo.s64 	%rd25, %rd24, -7723592293110705685;
	shr.u64 	%rd26, %rd25, 31;
	xor.b64  	%rd27, %rd26, %rd25;
	add.s64 	%rd28, %rd27, %rd18;
	mov.b64 	{%r5, %r6}, %rd28;
	shf.l.wrap.b32 	%r7, %r5, %r6, 17;
	shf.l.wrap.b32 	%r8, %r6, %r5, 17;
	mov.b64 	%rd29, {%r8, %r7};
	add.s64 	%rd30, %rd29, %rd18;
	xor.b64  	%rd31, %rd27, %rd18;
	mov.b64 	{%r9, %r10}, %rd18;
	shf.l.wrap.b32 	%r11, %r10, %r9, 17;
	shf.l.wrap.b32 	%r12, %r9, %r10, 17;
	mov.b64 	%rd32, {%r12, %r11};
	shl.b64 	%rd33, %rd31, 21;
	xor.b64  	%rd34, %rd32, %rd33;
	xor.b64  	%rd35, %rd34, %rd31;
	mov.b64 	{%r13, %r14}, %rd31;
	shf.l.wrap.b32 	%r15, %r13, %r14, 28;
	shf.l.wrap.b32 	%r16, %r14, %r13, 28;
	mov.b64 	%rd36, {%r16, %r15};
	and.b64  	%rd37, %rd30, 288230371856744448;
	add.s64 	%rd38, %rd35, %rd36;
	mov.b64 	{%r17, %r18}, %rd38;
	shf.l.wrap.b32 	%r19, %r17, %r18, 17;
	shf.l.wrap.b32 	%r20, %r18, %r17, 17;
	mov.b64 	%rd39, {%r20, %r19};
	add.s64 	%rd40, %rd39, %rd35;
	shr.s64 	%rd41, %rd40, 32;
	add.s64 	%rd42, %rd41, %rd37;
	or.b64  	%rd43, %rd42, 1;
	mul.lo.s64 	%rd44, %rd43, 192;
	xor.b64  	%rd45, %rd44, %rd1;
	add.s64 	%rd46, %rd45, 40010;
	xor.b64  	%rd47, %rd46, 7640891576956012809;
	shr.u64 	%rd48, %rd47, 30;
	xor.b64  	%rd49, %rd48, %rd47;
	mul.lo.s64 	%rd50, %rd49, -4658895280553007687;
	shr.u64 	%rd51, %rd50, 27;
	xor.b64  	%rd52, %rd51, %rd50;
	mul.lo.s64 	%rd53, %rd52, -7723592293110705685;
	shr.u64 	%rd54, %rd53, 31;
	xor.b64  	%rd55, %rd54, %rd53;
	add.s64 	%rd56, %rd47, -7046029254386353131;
	shr.u64 	%rd57, %rd56, 30;
	xor.b64  	%rd58, %rd57, %rd56;
	mul.lo.s64 	%rd59, %rd58, -4658895280553007687;
	shr.u64 	%rd60, %rd59, 27;
	xor.b64  	%rd61, %rd60, %rd59;
	mul.lo.s64 	%rd62, %rd61, -7723592293110705685;
	shr.u64 	%rd63, %rd62, 31;
	xor.b64  	%rd64, %rd63, %rd62;
	add.s64 	%rd65, %rd64, %rd55;
	mov.b64 	{%r21, %r22}, %rd65;
	shf.l.wrap.b32 	%r23, %r21, %r22, 17;
	shf.l.wrap.b32 	%r24, %r22, %r21, 17;
	mov.b64 	%rd66, {%r24, %r23};
	add.s64 	%rd67, %rd66, %rd55;
	xor.b64  	%rd68, %rd64, %rd55;
	mov.b64 	{%r25, %r26}, %rd55;
	shf.l.wrap.b32 	%r27, %r26, %r25, 17;
	shf.l.wrap.b32 	%r28, %r25, %r26, 17;
	mov.b64 	%rd69, {%r28, %r27};
	shl.b64 	%rd70, %rd68, 21;
	xor.b64  	%rd71, %rd69, %rd70;
	xor.b64  	%rd72, %rd71, %rd68;
	mov.b64 	{%r29, %r30}, %rd68;
	shf.l.wrap.b32 	%r31, %r29, %r30, 28;
	shf.l.wrap.b32 	%r32, %r30, %r29, 28;
	mov.b64 	%rd73, {%r32, %r31};
	and.b64  	%rd74, %rd67, 281470681743360;
	add.s64 	%rd75, %rd72, %rd73;
	mov.b64 	{%r33, %r34}, %rd75;
	shf.l.wrap.b32 	%r35, %r33, %r34, 17;
	shf.l.wrap.b32 	%r36, %r34, %r33, 17;
	mov.b64 	%rd76, {%r36, %r35};
	add.s64 	%rd77, %rd76, %rd72;
	shr.s64 	%rd78, %rd77, 32;
	add.s64 	%rd79, %rd78, %rd74;
	and.b64  	%rd80, %rd79, 281474976710655;
	setp.ne.s64 	%p1, %rd80, 4835198300983;
	@%p1 bra 	$L__BB0_2;
	add.u64 	%rd81, %SP, 0;
	add.u64 	%rd82, %SPL, 0;
	st.local.u64 	[%rd82], %rd1;
	mov.u64 	%rd83, $str;
	cvta.global.u64 	%rd84, %rd83;
	{ // callseq 0, 0
	.param .b64 param0;
	st.param.b64 	[param0], %rd84;
	.param .b64 param1;
	st.param.b64 	[param1], %rd81;
	.param .b32 retval0;
	call.uni (retval0), 
	vprintf, 
	(
	param0, 
	param1
	);
	ld.param.b32 	%r37, [retval0];
	} // callseq 0
$L__BB0_2:
	atom.global.add.u64 	%rd85, [seedsChecked], 1;
	ret;

}


// ===== COMPILED SASS (sm_100) =====

	.target	sm_100

	.elftype	@"ET_EXEC"


//--------------------- .note.nv.tkinfo           --------------------------
	.section	.note.nv.tkinfo,"",@"SHT_NOTE"
	.sectionflags	@"SHF_NOTE_NV_TKINFO"
	.tkinfo
        /*0018*/ 	.word	0x00000002
        /*0030*/ 	.string	""
        /*0030*/ 	.string	"ptxas"
        /*0030*/ 	.string	"Cuda compilation tools, release 13.0, V13.0.88"
        /*0030*/ 	.string	"Build cuda_13.0.r13.0/compiler.36424714_0"
        /*0030*/ 	.string	"-arch sm_100 -m 64 "



//--------------------- .note.nv.cuinfo           --------------------------
	.section	.note.nv.cuinfo,"",@"SHT_NOTE"
	.sectionflags	@"SHF_NOTE_NV_CUINFO"
        /*0018*/ 	.short	0x0002
        /*001a*/ 	.short	0x0064
        /*001c*/ 	.short	0x0082
	.zero		2


//--------------------- .nv.info                  --------------------------
	.section	.nv.info,"",@"SHT_CUDA_INFO"
	.align	4


	//----- nvinfo : EIATTR_REGCOUNT
	.align		4
        /*0000*/ 	.byte	0x04, 0x2f
        /*0002*/ 	.short	(.L_4 - .L_3)
	.align		4
.L_3:
        /*0004*/ 	.word	index@(_Z6kernelm)
        /*0008*/ 	.word	0x00000018


	//----- nvinfo : EIATTR_FRAME_SIZE
	.align		4
.L_4:
        /*000c*/ 	.byte	0x04, 0x11
        /*000e*/ 	.short	(.L_6 - .L_5)
	.align		4
.L_5:
        /*0010*/ 	.word	index@(_Z6kernelm)
        /*0014*/ 	.word	0x00000008


	//----- nvinfo : EIATTR_MIN_STACK_SIZE
	.align		4
.L_6:
        /*0018*/ 	.byte	0x04, 0x12
        /*001a*/ 	.short	(.L_8 - .L_7)
	.align		4
.L_7:
        /*001c*/ 	.word	index@(_Z6kernelm)
        /*0020*/ 	.word	0x00000008
.L_8:


//--------------------- .nv.compat                --------------------------
	.section	.nv.compat,"",@"SHT_CUDA_COMPAT_INFO"
	.align	4
        /*0000*/ 	.byte	0x02, 0x09, 0x00, 0x00, 0x02, 0x02, 0x01, 0x00, 0x02, 0x05, 0x05, 0x00, 0x03, 0x07, 0x01, 0x01
        /*0010*/ 	.byte	0x02, 0x03, 0x00, 0x00, 0x02, 0x06, 0x01, 0x00, 0x04, 0x0b, 0x08, 0x00, 0x09, 0x00, 0x00, 0x00
        /*0020*/ 	.byte	0x00, 0x00, 0x00, 0x00


//--------------------- .nv.info._Z6kernelm       --------------------------
	.section	.nv.info._Z6kernelm,"",@"SHT_CUDA_INFO"
	.sectionflags	@""
	.align	4


	//----- nvinfo : EIATTR_CUDA_API_VERSION
	.align		4
        /*0000*/ 	.byte	0x04, 0x37
        /*0002*/ 	.short	(.L_10 - .L_9)
.L_9:
        /*0004*/ 	.word	0x00000082


	//----- nvinfo : EIATTR_KPARAM_INFO
	.align		4
.L_10:
        /*0008*/ 	.byte	0x04, 0x17
        /*000a*/ 	.short	(.L_12 - .L_11)
.L_11:
        /*000c*/ 	.word	0x00000000
        /*0010*/ 	.short	0x0000
        /*0012*/ 	.short	0x0000
        /*0014*/ 	.byte	0x00, 0xf0, 0x21, 0x00


	//----- nvinfo : EIATTR_SPARSE_MMA_MASK
	.align		4
.L_12:
        /*0018*/ 	.byte	0x03, 0x50
        /*001a*/ 	.short	0x0000


	//----- nvinfo : EIATTR_MAXREG_COUNT
	.align		4
        /*001c*/ 	.byte	0x03, 0x1b
        /*001e*/ 	.short	0x00ff


	//----- nvinfo : EIATTR_EXTERNS
	.align		4
        /*0020*/ 	.byte	0x04, 0x0f
        /*0022*/ 	.short	(.L_14 - .L_13)


	//   ....[0]....
	.align		4
.L_13:
        /*0024*/ 	.word	index@(vprintf)


	//----- nvinfo : EIATTR_MERCURY_ISA_VERSION
	.align		4
.L_14:
        /*0028*/ 	.byte	0x03, 0x5f
        /*002a*/ 	.short	0x0101


	//----- nvinfo : EIATTR_INT_WARP_WIDE_INSTR_OFFSETS
	.align		4
        /*002c*/ 	.byte	0x04, 0x31
        /*002e*/ 	.short	(.L_16 - .L_15)


	//   ....[0]....
.L_15:
        /*0030*/ 	.word	0x00000c40


	//----- nvinfo : EIATTR_VRC_CTA_INIT_COUNT
	.align		4
.L_16:
        /*0034*/ 	.byte	0x02, 0x4a
	.zero		1
	.zero		1


	//----- nvinfo : EIATTR_SYSCALL_OFFSETS
	.align		4
        /*0038*/ 	.byte	0x04, 0x46
        /*003a*/ 	.short	(.L_18 - .L_17)


	//   ....[0]....
.L_17:
        /*003c*/ 	.word	0x00000c00


	//----- nvinfo : EIATTR_EXIT_INSTR_OFFSETS
	.align		4
.L_18:
        /*0040*/ 	.byte	0x04, 0x1c
        /*0042*/ 	.short	(.L_20 - .L_19)


	//   ....[0]....
.L_19:
        /*0044*/ 	.word	0x00000cf0


	//----- nvinfo : EIATTR_CRS_STACK_SIZE
	.align		4
.L_20:
        /*0048*/ 	.byte	0x04, 0x1e
        /*004a*/ 	.short	(.L_22 - .L_21)
.L_21:
        /*004c*/ 	.word	0x00000000


	//----- nvinfo : EIATTR_CBANK_PARAM_SIZE
	.align		4
.L_22:
        /*0050*/ 	.byte	0x03, 0x19
        /*0052*/ 	.short	0x0008


	//----- nvinfo : EIATTR_PARAM_CBANK
	.align		4
        /*0054*/ 	.byte	0x04, 0x0a
        /*0056*/ 	.short	(.L_24 - .L_23)
	.align		4
.L_23:
        /*0058*/ 	.word	index@(.nv.constant0._Z6kernelm)
        /*005c*/ 	.short	0x0380
        /*005e*/ 	.short	0x0008


	//----- nvinfo : EIATTR_SW_WAR
	.align		4
.L_24:
        /*0060*/ 	.byte	0x04, 0x36
        /*0062*/ 	.short	(.L_26 - .L_25)
.L_25:
        /*0064*/ 	.word	0x00000008
.L_26:


//--------------------- .nv.callgraph             --------------------------
	.section	.nv.callgraph,"",@"SHT_CUDA_CALLGRAPH"
	.align	4
	.sectionentsize	8
	.align		4
        /*0000*/ 	.word	0x00000000
	.align		4
        /*0004*/ 	.word	0xffffffff
	.align		4
        /*0008*/ 	.word	index@(_Z6kernelm)
	.align		4
        /*000c*/ 	.word	index@(vprintf)
	.align		4
        /*0010*/ 	.word	0x00000000
	.align		4
        /*0014*/ 	.word	0xfffffffe
	.align		4
        /*0018*/ 	.word	0x00000000
	.align		4
        /*001c*/ 	.word	0xfffffffd
	.align		4
        /*0020*/ 	.word	0x00000000
	.align		4
        /*0024*/ 	.word	0xfffffffc


//--------------------- .nv.constant4             --------------------------
	.section	.nv.constant4,"a",@progbits
	.align	8
	.align		8
.nv.constant4:
        /*0000*/ 	.dword	vprintf
	.align		8
        /*0008*/ 	.dword	valid_loot_seeds
	.align		8
        /*0010*/ 	.dword	seedsChecked
	.align		8
        /*0018*/ 	.dword	$str


//--------------------- .text._Z6kernelm          --------------------------
	.section	.text._Z6kernelm,"ax",@progbits
	.align	128
        .global         _Z6kernelm
        .type           _Z6kernelm,@function
        .size           _Z6kernelm,(.L_x_3 - _Z6kernelm)
        .other          _Z6kernelm,@"STO_CUDA_ENTRY STV_DEFAULT"
_Z6kernelm:
.text._Z6kernelm:
[----:B------:R-:W0:Y:S01]  /*0000*/  LDC R1, c[0x0][0x37c] ;  /* 0x0000df00ff017b82 */ /* 0x000e220000000800 */
[----:B------:R-:W1:Y:S01]  /*0010*/  S2R R0, SR_CTAID.X ;  /* 0x0000000000007919 */ /* 0x000e620000002500 */
[----:B------:R-:W2:Y:S01]  /*0020*/  LDCU UR5, c[0x0][0x2fc] ;  /* 0x00005f80ff0577ac */ /* 0x000ea20008000800 */
[----:B------:R-:W-:Y:S01]  /*0030*/  IMAD.MOV.U32 R2, RZ, RZ, -0x19460000 ;  /* 0xe6ba0000ff027424 */ /* 0x000fe200078e00ff */
[----:B------:R-:W-:Y:S01]  /*0040*/  BSSY.RECONVERGENT B6, `(.L_x_0) ;  /* 0x00000bd000067945 */ /* 0x000fe20003800200 */
[----:B------:R-:W1:Y:S01]  /*0050*/  S2R R3, SR_TID.X ;  /* 0x0000000000037919 */ /* 0x000e620000002100 */
[----:B------:R-:W1:Y:S01]  /*0060*/  LDCU UR4, c[0x0][0x360] ;  /* 0x00006c00ff0477ac */ /* 0x000e620008000800 */
[----:B0-----:R-:W-:Y:S01]  /*0070*/  VIADD R1, R1, 0xfffffff8 ;  /* 0xfffffff801017836 */ /* 0x001fe20000000000 */
[----:B------:R-:W0:Y:S01]  /*0080*/  LDCU.64 UR6, c[0x0][0x380] ;  /* 0x00007000ff0677ac */ /* 0x000e220008000a00 */
[----:B------:R-:W3:Y:S01]  /*0090*/  LDCU.64 UR36, c[0x0][0x358] ;  /* 0x00006b00ff2477ac */ /* 0x000ee20008000a00 */
[----:B-1----:R-:W-:Y:S01]  /*00a0*/  IMAD R0, R0, UR4, R3 ;  /* 0x0000000400007c24 */ /* 0x002fe2000f8e0203 */
[----:B------:R-:W1:Y:S01]  /*00b0*/  LDCU UR4, c[0x0][0x2f8] ;  /* 0x00005f00ff0477ac */ /* 0x000e620008000800 */
[----:B------:R-:W-:-:S03]  /*00c0*/  IMAD.MOV.U32 R3, RZ, RZ, 0x40942d ;  /* 0x0040942dff037424 */ /* 0x000fc600078e00ff */
[----:B0-----:R-:W-:-:S04]  /*00d0*/  IADD3 R5, P0, PT, R0, UR6, RZ ;  /* 0x0000000600057c10 */ /* 0x001fc8000ff1e0ff */
[----:B------:R-:W-:Y:S01]  /*00e0*/  LOP3.LUT R5, R5, 0xdeece66d, RZ, 0x3c, !PT ;  /* 0xdeece66d05057812 */ /* 0x000fe200078e3cff */
[----:B------:R-:W-:-:S04]  /*00f0*/  IMAD.X R0, RZ, RZ, UR7, P0 ;  /* 0x00000007ff007e24 */ /* 0x000fc800080e06ff */
[----:B------:R-:W-:Y:S01]  /*0100*/  IMAD.HI.U32 R4, R5, 0xa690000, R2 ;  /* 0x0a69000005047827 */ /* 0x000fe200078e0002 */
[----:B------:R-:W-:-:S03]  /*0110*/  LOP3.LUT R0, R0, 0x5, RZ, 0x3c, !PT ;  /* 0x0000000500007812 */ /* 0x000fc600078e3cff */
[----:B------:R-:W-:Y:S02]  /*0120*/  IMAD.MOV.U32 R2, RZ, RZ, 0xb0000 ;  /* 0x000b0000ff027424 */ /* 0x000fe400078e00ff */
[C---:B------:R-:W-:Y:S02]  /*0130*/  IMAD R6, R0.reuse, 0xa690000, RZ ;  /* 0x0a69000000067824 */ /* 0x040fe400078e02ff */
[----:B------:R-:W-:Y:S02]  /*0140*/  IMAD.MOV.U32 R3, RZ, RZ, 0x0 ;  /* 0x00000000ff037424 */ /* 0x000fe400078e00ff */
[----:B------:R-:W-:Y:S02]  /*0150*/  IMAD R7, R5, -0x44df4ba0, R6 ;  /* 0xbb20b46005077824 */ /* 0x000fe400078e0206 */
[----:B------:R-:W-:Y:S02]  /*0160*/  IMAD R0, R0, -0x19930000, RZ ;  /* 0xe66d000000007824 */ /* 0x000fe400078e02ff */
[----:B------:R-:W-:-:S02]  /*0170*/  IMAD.IADD R4, R4, 0x1, R7 ;  /* 0x0000000104047824 */ /* 0x000fc400078e0207 */
[----:B------:R-:W-:-:S03]  /*0180*/  IMAD.HI.U32 R3, R5, -0x19930000, R2 ;  /* 0xe66d000005037827 */ /* 0x000fc600078e0002 */
[----:B------:R-:W-:Y:S01]  /*0190*/  IADD3 R2, P0, PT, RZ, R4, RZ ;  /* 0x00000004ff027210 */ /* 0x000fe20007f1e0ff */
[----:B------:R-:W-:Y:S01]  /*01a0*/  IMAD R5, R5, 0x5deec, R0 ;  /* 0x0005deec05057824 */ /* 0x000fe200078e0200 */
[----:B------:R-:W-:Y:S02]  /*01b0*/  SHF.R.S32.HI R0, RZ, 0x1f, R4 ;  /* 0x0000001fff007819 */ /* 0x000fe40000011404 */
[----:B------:R-:W-:Y:S02]  /*01c0*/  LOP3.LUT R9, R2, 0xf3bcc909, RZ, 0x3c, !PT ;  /* 0xf3bcc90902097812 */ /* 0x000fe400078e3cff */
[----:B------:R-:W-:Y:S02]  /*01d0*/  IADD3.X R3, PT, PT, R0, R3, R5, P0, !PT ;  /* 0x0000000300037210 */ /* 0x000fe400007fe405 */
[----:B------:R-:W-:Y:S02]  /*01e0*/  IADD3 R5, P0, PT, R9, 0x7f4a7c15, RZ ;  /* 0x7f4a7c1509057810 */ /* 0x000fe40007f1e0ff */
[----:B------:R-:W-:-:S04]  /*01f0*/  LOP3.LUT R4, R3, 0x6a09e667, RZ, 0x3c, !PT ;  /* 0x6a09e66703047812 */ /* 0x000fc800078e3cff */
[----:B------:R-:W-:Y:S02]  /*0200*/  IADD3.X R6, PT, PT, R4, -0x61c88647, RZ, P0, !PT ;  /* 0x9e3779b904067810 */ /* 0x000fe400007fe4ff */
[----:B------:R-:W-:Y:S02]  /*0210*/  SHF.R.U32.HI R7, RZ, 0x1e, R4 ;  /* 0x0000001eff077819 */ /* 0x000fe40000011604 */
[----:B------:R-:W-:Y:S02]  /*0220*/  SHF.R.U32.HI R0, RZ, 0x1e, R6 ;  /* 0x0000001eff007819 */ /* 0x000fe40000011606 */
[----:B------:R-:W-:Y:S02]  /*0230*/  SHF.R.U64 R9, R9, 0x1e, R4 ;  /* 0x0000001e09097819 */ /* 0x000fe40000001204 */
[----:B------:R-:W-:Y:S02]  /*0240*/  LOP3.LUT R7, R7, 0x6a09e667, R3, 0x96, !PT ;  /* 0x6a09e66707077812 */ /* 0x000fe400078e9603 */
[----:B------:R-:W-:-:S02]  /*0250*/  LOP3.LUT R0, R0, R6, RZ, 0x3c, !PT ;  /* 0x0000000600007212 */ /* 0x000fc400078e3cff */
[----:B------:R-:W-:Y:S01]  /*0260*/  SHF.R.U64 R6, R5, 0x1e, R6 ;  /* 0x0000001e05067819 */ /* 0x000fe20000001206 */
[----:B------:R-:W-:Y:S01]  /*0270*/  IMAD R7, R7, 0x1ce4e5b9, RZ ;  /* 0x1ce4e5b907077824 */ /* 0x000fe200078e02ff */
[----:B------:R-:W-:Y:S01]  /*0280*/  LOP3.LUT R4, R9, 0xf3bcc909, R2, 0x96, !PT ;  /* 0xf3bcc90909047812 */ /* 0x000fe200078e9602 */
[----:B------:R-:W-:Y:S01]  /*0290*/  IMAD R11, R0, 0x1ce4e5b9, RZ ;  /* 0x1ce4e5b9000b7824 */ /* 0x000fe200078e02ff */
[----:B------:R-:W-:-:S03]  /*02a0*/  LOP3.LUT R6, R6, R5, RZ, 0x3c, !PT ;  /* 0x0000000506067212 */ /* 0x000fc600078e3cff */
[C---:B------:R-:W-:Y:S02]  /*02b0*/  IMAD R9, R4.reuse, -0x40a7b893, R7 ;  /* 0xbf58476d04097824 */ /* 0x040fe400078e0207 */
[----:B------:R-:W-:-:S04]  /*02c0*/  IMAD.WIDE.U32 R4, R4, 0x1ce4e5b9, RZ ;  /* 0x1ce4e5b904047825 */ /* 0x000fc800078e00ff */
[C---:B------:R-:W-:Y:S02]  /*02d0*/  IMAD R11, R6.reuse, -0x40a7b893, R11 ;  /* 0xbf58476d060b7824 */ /* 0x040fe400078e020b */
[----:B------:R-:W-:-:S04]  /*02e0*/  IMAD.WIDE.U32 R6, R6, 0x1ce4e5b9, RZ ;  /* 0x1ce4e5b906067825 */ /* 0x000fc800078e00ff */
[----:B------:R-:W-:Y:S02]  /*02f0*/  IMAD.IADD R8, R5, 0x1, R9 ;  /* 0x0000000105087824 */ /* 0x000fe400078e0209 */
[----:B------:R-:W-:-:S03]  /*0300*/  IMAD.IADD R5, R7, 0x1, R11 ;  /* 0x0000000107057824 */ /* 0x000fc600078e020b */
[--C-:B------:R-:W-:Y:S02]  /*0310*/  SHF.R.U32.HI R7, RZ, 0x1b, R8.reuse ;  /* 0x0000001bff077819 */ /* 0x100fe40000011608 */
[--C-:B------:R-:W-:Y:S02]  /*0320*/  SHF.R.U32.HI R0, RZ, 0x1b, R5.reuse ;  /* 0x0000001bff007819 */ /* 0x100fe40000011605 */
[----:B------:R-:W-:Y:S02]  /*0330*/  SHF.R.U64 R9, R4, 0x1b, R8 ;  /* 0x0000001b04097819 */ /* 0x000fe40000001208 */
[----:B------:R-:W-:Y:S02]  /*0340*/  LOP3.LUT R7, R7, R8, RZ, 0x3c, !PT ;  /* 0x0000000807077212 */ /* 0x000fe400078e3cff */
[----:B------:R-:W-:Y:S02]  /*0350*/  LOP3.LUT R0, R0, R5, RZ, 0x3c, !PT ;  /* 0x0000000500007212 */ /* 0x000fe400078e3cff */
[----:B------:R-:W-:Y:S01]  /*0360*/  SHF.R.U64 R5, R6, 0x1b, R5 ;  /* 0x0000001b06057819 */ /* 0x000fe20000001205 */
[----:B------:R-:W-:Y:S01]  /*0370*/  IMAD R7, R7, 0x133111eb, RZ ;  /* 0x133111eb07077824 */ /* 0x000fe200078e02ff */
[----:B------:R-:W-:Y:S01]  /*0380*/  LOP3.LUT R4, R9, R4, RZ, 0x3c, !PT ;  /* 0x0000000409047212 */ /* 0x000fe200078e3cff */
        /* <DEDUP_REMOVED lines=8> */
[--C-:B------:R-:W-:Y:S02]  /*0410*/  SHF.R.U64 R7, R4, 0x1f, R8.reuse ;  /* 0x0000001f04077819 */ /* 0x100fe40000001208 */
[--C-:B------:R-:W-:Y:S02]  /*0420*/  SHF.R.U64 R13, R6, 0x1f, R5.reuse ;  /* 0x0000001f060d7819 */ /* 0x100fe40000001205 */
[----:B------:R-:W-:Y:S02]  /*0430*/  LOP3.LUT R0, R7, R4, RZ, 0x3c, !PT ;  /* 0x0000000407007212 */ /* 0x000fe400078e3cff */
[----:B------:R-:W-:Y:S02]  /*0440*/  LOP3.LUT R13, R13, R6, RZ, 0x3c, !PT ;  /* 0x000000060d0d7212 */ /* 0x000fe400078e3cff */
[----:B------:R-:W-:Y:S02]  /*0450*/  SHF.R.U32.HI R15, RZ, 0x1f, R8 ;  /* 0x0000001fff0f7819 */ /* 0x000fe40000011608 */
[----:B------:R-:W-:-:S02]  /*0460*/  SHF.R.U32.HI R12, RZ, 0x1f, R5 ;  /* 0x0000001fff0c7819 */ /* 0x000fc40000011605 */
[----:B------:R-:W-:Y:S02]  /*0470*/  LOP3.LUT R7, R13, R0, RZ, 0x3c, !PT ;  /* 0x000000000d077212 */ /* 0x000fe400078e3cff */
[----:B------:R-:W-:Y:S02]  /*0480*/  LOP3.LUT R15, R15, R8, RZ, 0x3c, !PT ;  /* 0x000000080f0f7212 */ /* 0x000fe400078e3cff */
[----:B------:R-:W-:Y:S01]  /*0490*/  LOP3.LUT R12, R12, R5, RZ, 0x3c, !PT ;  /* 0x000000050c0c7212 */ /* 0x000fe200078e3cff */
[----:B------:R-:W-:Y:S01]  /*04a0*/  IMAD.SHL.U32 R6, R7, 0x200000, RZ ;  /* 0x0020000007067824 */ /* 0x000fe200078e00ff */
[----:B------:R-:W-:Y:S02]  /*04b0*/  SHF.L.W.U32.HI R5, R0, 0x11, R15 ;  /* 0x0000001100057819 */ /* 0x000fe40000010e0f */
[----:B------:R-:W-:Y:S02]  /*04c0*/  LOP3.LUT R8, R12, R15, RZ, 0x3c, !PT ;  /* 0x0000000f0c087212 */ /* 0x000fe400078e3cff */
[----:B------:R-:W-:-:S02]  /*04d0*/  SHF.L.W.U32.HI R4, R15, 0x11, R0 ;  /* 0x000000110f047819 */ /* 0x000fc40000010e00 */
[----:B------:R-:W-:Y:S02]  /*04e0*/  SHF.L.U64.HI R11, R7, 0x15, R8 ;  /* 0x00000015070b7819 */ /* 0x000fe40000010208 */
[----:B------:R-:W-:Y:S02]  /*04f0*/  LOP3.LUT R9, R5, R6, RZ, 0x3c, !PT ;  /* 0x0000000605097212 */ /* 0x000fe400078e3cff */
[----:B------:R-:W-:Y:S02]  /*0500*/  SHF.L.W.U32.HI R5, R8, 0x1c, R7 ;  /* 0x0000001c08057819 */ /* 0x000fe40000010e07 */
[----:B------:R-:W-:Y:S02]  /*0510*/  LOP3.LUT R11, R4, R11, RZ, 0x3c, !PT ;  /* 0x0000000b040b7212 */ /* 0x000fe400078e3cff */
[----:B------:R-:W-:Y:S02]  /*0520*/  LOP3.LUT R9, R9, R13, R0, 0x96, !PT ;  /* 0x0000000d09097212 */ /* 0x000fe400078e9600 */
[----:B------:R-:W-:-:S02]  /*0530*/  SHF.L.W.U32.HI R4, R7, 0x1c, R8 ;  /* 0x0000001c07047819 */ /* 0x000fc40000010e08 */
[----:B------:R-:W-:Y:S02]  /*0540*/  IADD3 R10, P0, PT, R13, R0, RZ ;  /* 0x000000000d0a7210 */ /* 0x000fe40007f1e0ff */
[--C-:B------:R-:W-:Y:S02]  /*0550*/  LOP3.LUT R11, R11, R12, R15.reuse, 0x96, !PT ;  /* 0x0000000c0b0b7212 */ /* 0x100fe400078e960f */
[----:B------:R-:W-:Y:S01]  /*0560*/  IADD3 R7, P1, PT, R5, R9, RZ ;  /* 0x0000000905077210 */ /* 0x000fe20007f3e0ff */
[----:B------:R-:W-:-:S04]  /*0570*/  IMAD.X R13, R12, 0x1, R15, P0 ;  /* 0x000000010c0d7824 */ /* 0x000fc800000e060f */
[----:B------:R-:W-:Y:S01]  /*0580*/  IMAD.X R8, R4, 0x1, R11, P1 ;  /* 0x0000000104087824 */ /* 0x000fe200008e060b */
[----:B------:R-:W-:Y:S02]  /*0590*/  SHF.L.W.U32.HI R5, R13, 0x11, R10 ;  /* 0x000000110d057819 */ /* 0x000fe40000010e0a */
[----:B------:R-:W-:Y:S02]  /*05a0*/  SHF.L.W.U32.HI R4, R10, 0x11, R13 ;  /* 0x000000110a047819 */ /* 0x000fe40000010e0d */
[----:B------:R-:W-:Y:S02]  /*05b0*/  SHF.L.W.U32.HI R6, R8, 0x11, R7 ;  /* 0x0000001108067819 */ /* 0x000fe40000010e07 */
[----:B------:R-:W-:Y:S02]  /*05c0*/  IADD3 RZ, P0, PT, R5, R0, RZ ;  /* 0x0000000005ff7210 */ /* 0x000fe40007f1e0ff */
[----:B------:R-:W-:Y:S02]  /*05d0*/  SHF.L.W.U32.HI R0, R7, 0x11, R8 ;  /* 0x0000001107007819 */ /* 0x000fe40000010e08 */
[----:B------:R-:W-:Y:S01]  /*05e0*/  IADD3 RZ, P1, PT, R6, R9, RZ ;  /* 0x0000000906ff7210 */ /* 0x000fe20007f3e0ff */
[----:B------:R-:W-:-:S04]  /*05f0*/  IMAD.X R4, R4, 0x1, R15, P0 ;  /* 0x0000000104047824 */ /* 0x000fc800000e060f */
[----:B------:R-:W-:Y:S01]  /*0600*/  IMAD.X R0, R0, 0x1, R11, P1 ;  /* 0x0000000100007824 */ /* 0x000fe200008e060b */
[----:B------:R-:W-:-:S04]  /*0610*/  LOP3.LUT R5, R4, 0x3ffffff, RZ, 0xc0, !PT ;  /* 0x03ffffff04057812 */ /* 0x000fc800078ec0ff */
[----:B------:R-:W-:-:S04]  /*0620*/  IADD3 R4, P0, PT, RZ, R0, RZ ;  /* 0x00000000ff047210 */ /* 0x000fc80007f1e0ff */
[----:B------:R-:W-:Y:S02]  /*0630*/  LEA.HI.X.SX32 R0, R0, R5, 0x1, P0 ;  /* 0x0000000500007211 */ /* 0x000fe400000f0eff */
[----:B------:R-:W-:-:S03]  /*0640*/  LOP3.LUT R4, R4, 0x1, RZ, 0xfc, !PT ;  /* 0x0000000104047812 */ /* 0x000fc600078efcff */
[----:B------:R-:W-:Y:S02]  /*0650*/  IMAD R7, R0, 0xc0, RZ ;  /* 0x000000c000077824 */ /* 0x000fe400078e02ff */
[----:B------:R-:W-:-:S04]  /*0660*/  IMAD.WIDE.U32 R4, R4, 0xc0, RZ ;  /* 0x000000c004047825 */ /* 0x000fc800078e00ff */
[----:B------:R-:W-:Y:S01]  /*0670*/  IMAD.IADD R5, R5, 0x1, R7 ;  /* 0x0000000105057824 */ /* 0x000fe200078e0207 */
[----:B------:R-:W-:-:S04]  /*0680*/  LOP3.LUT R9, R4, R2, RZ, 0x3c, !PT ;  /* 0x0000000204097212 */ /* 0x000fc800078e3cff */
[----:B------:R-:W-:Y:S02]  /*0690*/  LOP3.LUT R8, R5, R3, RZ, 0x3c, !PT ;  /* 0x0000000305087212 */ /* 0x000fe400078e3cff */
[----:B------:R-:W-:-:S04]  /*06a0*/  IADD3 R9, P0, PT, R9, 0x9c4a, RZ ;  /* 0x00009c4a09097810 */ /* 0x000fc80007f1e0ff */
[----:B------:R-:W-:Y:S01]  /*06b0*/  LOP3.LUT R9, R9, 0xf3bcc909, RZ, 0x3c, !PT ;  /* 0xf3bcc90909097812 */ /* 0x000fe200078e3cff */
[----:B------:R-:W-:-:S03]  /*06c0*/  IMAD.X R8, RZ, RZ, R8, P0 ;  /* 0x000000ffff087224 */ /* 0x000fc600000e0608 */
[----:B------:R-:W-:Y:S02]  /*06d0*/  IADD3 R5, P0, PT, R9, 0x7f4a7c15, RZ ;  /* 0x7f4a7c1509057810 */ /* 0x000fe40007f1e0ff */
[----:B------:R-:W-:-:S04]  /*06e0*/  LOP3.LUT R8, R8, 0x6a09e667, RZ, 0x3c, !PT ;  /* 0x6a09e66708087812 */ /* 0x000fc800078e3cff */
[----:B------:R-:W-:Y:S02]  /*06f0*/  IADD3.X R6, PT, PT, R8, -0x61c88647, RZ, P0, !PT ;  /* 0x9e3779b908067810 */ /* 0x000fe400007fe4ff */
[----:B------:R-:W-:Y:S02]  /*0700*/  SHF.R.U32.HI R7, RZ, 0x1e, R8 ;  /* 0x0000001eff077819 */ /* 0x000fe40000011608 */
[----:B------:R-:W-:Y:S02]  /*0710*/  SHF.R.U32.HI R0, RZ, 0x1e, R6 ;  /* 0x0000001eff007819 */ /* 0x000fe40000011606 */
[----:B------:R-:W-:Y:S02]  /*0720*/  SHF.R.U64 R4, R9, 0x1e, R8 ;  /* 0x0000001e09047819 */ /* 0x000fe40000001208 */
[----:B------:R-:W-:Y:S02]  /*0730*/  LOP3.LUT R7, R7, R8, RZ, 0x3c, !PT ;  /* 0x0000000807077212 */ /* 0x000fe400078e3cff */
[----:B------:R-:W-:-:S02]  /*0740*/  LOP3.LUT R0, R0, R6, RZ, 0x3c, !PT ;  /* 0x0000000600007212 */ /* 0x000fc400078e3cff */
        /* <DEDUP_REMOVED lines=59> */
[----:B------:R-:W-:Y:S02]  /*0b00*/  LOP3.LUT R5, R4, 0xffff, RZ, 0xc0, !PT ;  /* 0x0000ffff04057812 */ /* 0x000fe400078ec0ff */
[----:B-1----:R-:W-:Y:S02]  /*0b10*/  IADD3 R6, P1, PT, R1, UR4, RZ ;  /* 0x0000000401067c10 */ /* 0x002fe4000ff3e0ff */
[----:B------:R-:W-:-:S03]  /*0b20*/  IADD3 R4, P0, PT, RZ, R0, RZ ;  /* 0x00000000ff047210 */ /* 0x000fc60007f1e0ff */
[----:B--2---:R-:W-:Y:S01]  /*0b30*/  IMAD.X R7, RZ, RZ, UR5, P1 ;  /* 0x00000005ff077e24 */ /* 0x004fe200088e06ff */
[----:B------:R-:W-:Y:S02]  /*0b40*/  LEA.HI.X.SX32 R0, R0, R5, 0x1, P0 ;  /* 0x0000000500007211 */ /* 0x000fe400000f0eff */
[----:B------:R-:W-:Y:S02]  /*0b50*/  ISETP.NE.U32.AND P0, PT, R4, -0x37b90cc9, PT ;  /* 0xc846f3370400780c */ /* 0x000fe40003f05070 */
[----:B------:R-:W-:-:S04]  /*0b60*/  LOP3.LUT R0, R0, 0xffff, RZ, 0xc0, !PT ;  /* 0x0000ffff00007812 */ /* 0x000fc800078ec0ff */
[----:B------:R-:W-:-:S13]  /*0b70*/  ISETP.NE.AND.EX P0, PT, R0, 0x465, PT, P0 ;  /* 0x000004650000780c */ /* 0x000fda0003f05300 */
[----:B---3--:R-:W-:Y:S05]  /*0b80*/  @P0 BRA `(.L_x_1) ;  /* 0x0000000000200947 */ /* 0x008fea0003800000 */
[----:B------:R-:W-:Y:S01]  /*0b90*/  MOV R0, 0x0 ;  /* 0x0000000000007802 */ /* 0x000fe20000000f00 */
[----:B------:R0:W-:Y:S01]  /*0ba0*/  STL.64 [R1], R2 ;  /* 0x0000000201007387 */ /* 0x0001e20000100a00 */
[----:B------:R-:W1:Y:S02]  /*0bb0*/  LDCU.64 UR4, c[0x4][0x18] ;  /* 0x01000300ff0477ac */ /* 0x000e640008000a00 */
[----:B------:R0:W2:Y:S01]  /*0bc0*/  LDC.64 R8, c[0x4][R0] ;  /* 0x0100000000087b82 */ /* 0x0000a20000000a00 */
[----:B-1----:R-:W-:Y:S02]  /*0bd0*/  IMAD.U32 R4, RZ, RZ, UR4 ;  /* 0x00000004ff047e24 */ /* 0x002fe4000f8e00ff */
[----:B0-----:R-:W-:-:S07]  /*0be0*/  IMAD.U32 R5, RZ, RZ, UR5 ;  /* 0x00000005ff057e24 */ /* 0x001fce000f8e00ff */
[----:B------:R-:W-:-:S07]  /*0bf0*/  LEPC R20, `(.L_x_1) ;  /* 0x000000001014794e */ /* 0x000fce0000000000 */
[----:B--2---:R-:W-:Y:S05]  /*0c00*/  CALL.ABS.NOINC R8 ;  /* 0x0000000008007343 */ /* 0x004fea0003c00000 */
.L_x_1:
[----:B------:R-:W-:Y:S05]  /*0c10*/  BSYNC.RECONVERGENT B6 ;  /* 0x0000000000067941 */ /* 0x000fea0003800200 */
.L_x_0:
[----:B------:R-:W0:Y:S01]  /*0c20*/  S2R R0, SR_LANEID ;  /* 0x0000000000007919 */ /* 0x000e220000000000 */
[----:B------:R-:W1:Y:S01]  /*0c30*/  LDC.64 R2, c[0x4][0x10] ;  /* 0x01000400ff027b82 */ /* 0x000e620000000a00 */
[----:B------:R-:W-:Y:S02]  /*0c40*/  VOTEU.ANY UR4, UPT, PT ;  /* 0x0000000000047886 */ /* 0x000fe400038e0100 */
[----:B------:R-:W-:Y:S02]  /*0c50*/  UPOPC UR6, UR4 ;  /* 0x00000004000672bf */ /* 0x000fe40008000000 */
[----:B------:R-:W-:Y:S02]  /*0c60*/  UFLO.U32 UR5, UR4 ;  /* 0x00000004000572bd */ /* 0x000fe400080e0000 */
[----:B------:R-:W-:Y:S01]  /*0c70*/  UIMAD.WIDE.U32 UR6, UR6, 0x1, URZ ;  /* 0x00000001060678a5 */ /* 0x000fe2000f8e00ff */
[----:B------:R-:W-:-:S03]  /*0c80*/  UMOV UR4, URZ ;  /* 0x000000ff00047c82 */ /* 0x000fc60008000000 */
[----:B------:R-:W-:Y:S02]  /*0c90*/  UIADD3 UR4, UPT, UPT, UR7, UR4, URZ ;  /* 0x0000000407047290 */ /* 0x000fe4000fffe0ff */
[----:B------:R-:W-:Y:S02]  /*0ca0*/  IMAD.U32 R5, RZ, RZ, UR7 ;  /* 0x00000007ff057e24 */ /* 0x000fe4000f8e00ff */
[----:B------:R-:W-:Y:S02]  /*0cb0*/  IMAD.U32 R4, RZ, RZ, UR6 ;  /* 0x00000006ff047e24 */ /* 0x000fe4000f8e00ff */
[----:B------:R-:W-:Y:S01]  /*0cc0*/  IMAD.U32 R5, RZ, RZ, UR4 ;  /* 0x00000004ff057e24 */ /* 0x000fe2000f8e00ff */
[----:B0-----:R-:W-:-:S13]  /*0cd0*/  ISETP.EQ.U32.AND P0, PT, R0, UR5, PT ;  /* 0x0000000500007c0c */ /* 0x001fda000bf02070 */
[----:B-1----:R-:W-:Y:S01]  /*0ce0*/  @P0 REDG.E.ADD.64.STRONG.GPU desc[UR36][R2.64], R4 ;  /* 0x000000040200098e */ /* 0x002fe2000c12e524 */
[----:B------:R-:W-:Y:S05]  /*0cf0*/  EXIT ;  /* 0x000000000000794d */ /* 0x000fea0003800000 */
.L_x_2:
[----:B------:R-:W-:-:S00]  /*0d00*/  BRA `(.L_x_2) ;  /* 0xfffffffc00fc7947 */ /* 0x000fc0000383ffff */
[----:B------:R-:W-:-:S00]  /*0d10*/  NOP ;  /* 0x0000000000007918 */ /* 0x000fc00000000000 */
        /* <DEDUP_REMOVED lines=14> */
.L_x_3:


//--------------------- .nv.global.init           --------------------------
	.section	.nv.global.init,"aw",@progbits
	.align	8
.nv.global.init:
	.type		valid_loot_seeds,@object
	.size		valid_loot_seeds,($str - valid_loot_seeds)
valid_loot_seeds:
        /*0000*/ 	.byte	0x37, 0xf3, 0x46, 0xc8, 0x65, 0x04, 0x00, 0x00, 0x1c, 0xee, 0x62, 0x1f, 0xab, 0x06, 0x00, 0x00
        /* <DEDUP_REMOVED lines=33> */
	.type		$str,@object
	.size		$str,(.L_2 - $str)
$str:
        /*0220*/ 	.byte	0x25, 0x6c, 0x69, 0x0a, 0x00
.L_2:


//--------------------- .nv.shared.reserved.0     --------------------------
	.section	.nv.shared.reserved.0,"aw",@nobits
	.weak		__nv_reservedSMEM_offset_0_alias
	.size		__nv_reservedSMEM_offset_0_alias, 0, 64
	.other		__nv_reservedSMEM_offset_0_alias,@"STO_CUDA_RESERVED_SHARED STV_DEFAULT"
__nv_reservedSMEM_offset_0_alias:
	.zero		0
	.zero		64


//--------------------- .nv.global                --------------------------
	.section	.nv.global,"aw",@nobits
	.align	8
.nv.global:
	.type		seedsChecked,@object
	.size		seedsChecked,(.L_1 - seedsChecked)
	.other		seedsChecked,@"STV_DEFAULT STO_CUDA_MANAGED"
seedsChecked:
	.zero		8
.L_1:


//--------------------- .nv.constant0._Z6kernelm  --------------------------
	.section	.nv.constant0._Z6kernelm,"a",@progbits
	.sectionflags	@""
	.align	4
.nv.constant0._Z6kernelm:
	.zero		904


//--------------------- SYMBOLS --------------------------

	.type		.nv.reservedSmem.offset0,@object
	.size		.nv.reservedSmem.offset0,0x4
	.type		vprintf,@function
